//
// Generated by NVIDIA NVVM Compiler
//
// Compiler Build ID: CL-36424714
// Cuda compilation tools, release 13.0, V13.0.88
// Based on NVVM 20.0.0
//

.version 9.0
.target sm_100
.address_size 64

	// .globl	_Z9invKernelPKfiPf

.visible .entry _Z9invKernelPKfiPf(
	.param .u64 .ptr .align 1 _Z9invKernelPKfiPf_param_0,
	.param .u32 _Z9invKernelPKfiPf_param_1,
	.param .u64 .ptr .align 1 _Z9invKernelPKfiPf_param_2
)
{
	.reg .pred 	%p<2>;
	.reg .b32 	%r<6>;
	.reg .b32 	%f<3>;
	.reg .b64 	%rd<8>;

	ld.param.u64 	%rd1, [_Z9invKernelPKfiPf_param_0];
	ld.param.u32 	%r2, [_Z9invKernelPKfiPf_param_1];
	ld.param.u64 	%rd2, [_Z9invKernelPKfiPf_param_2];
	mov.u32 	%r3, %ntid.x;
	mov.u32 	%r4, %ctaid.x;
	mov.u32 	%r5, %tid.x;
	mad.lo.s32 	%r1, %r3, %r4, %r5;
	setp.ge.s32 	%p1, %r1, %r2;
	@%p1 bra 	$L__BB0_2;
	cvta.to.global.u64 	%rd3, %rd1;
	cvta.to.global.u64 	%rd4, %rd2;
	mul.wide.s32 	%rd5, %r1, 4;
	add.s64 	%rd6, %rd3, %rd5;
	ld.global.f32 	%f1, [%rd6];
	rcp.rn.f32 	%f2, %f1;
	add.s64 	%rd7, %rd4, %rd5;
	st.global.f32 	[%rd7], %f2;
$L__BB0_2:
	ret;

}


// ===== COMPILED SASS (sm_100) =====

	.target	sm_100

	.elftype	@"ET_EXEC"


//--------------------- .note.nv.tkinfo           --------------------------
	.section	.note.nv.tkinfo,"",@"SHT_NOTE"
	.sectionflags	@"SHF_NOTE_NV_TKINFO"
	.tkinfo
        /*0018*/ 	.word	0x00000002
        /*0030*/ 	.string	""
        /*0030*/ 	.string	"ptxas"
        /*0030*/ 	.string	"Cuda compilation tools, release 13.0, V13.0.88"
        /*0030*/ 	.string	"Build cuda_13.0.r13.0/compiler.36424714_0"
        /*0030*/ 	.string	"-arch sm_100 -m 64 "



//--------------------- .note.nv.cuinfo           --------------------------
	.section	.note.nv.cuinfo,"",@"SHT_NOTE"
	.sectionflags	@"SHF_NOTE_NV_CUINFO"
        /*0018*/ 	.short	0x0002
        /*001a*/ 	.short	0x0064
        /*001c*/ 	.short	0x0082
	.zero		2


//--------------------- .nv.info                  --------------------------
	.section	.nv.info,"",@"SHT_CUDA_INFO"
	.align	4


	//----- nvinfo : EIATTR_REGCOUNT
	.align		4
        /*0000*/ 	.byte	0x04, 0x2f
        /*0002*/ 	.short	(.L_1 - .L_0)
	.align		4
.L_0:
        /*0004*/ 	.word	index@(_Z9invKernelPKfiPf)
        /*0008*/ 	.word	0x0000000e


	//----- nvinfo : EIATTR_FRAME_SIZE
	.align		4
.L_1:
        /*000c*/ 	.byte	0x04, 0x11
        /*000e*/ 	.short	(.L_3 - .L_2)
	.align		4
.L_2:
        /*0010*/ 	.word	index@($__internal_0_$__cuda_sm20_rcp_rn_f32_slowpath)
        /*0014*/ 	.word	0x00000000


	//----- nvinfo : EIATTR_FRAME_SIZE
	.align		4
.L_3:
        /*0018*/ 	.byte	0x04, 0x11
        /*001a*/ 	.short	(.L_5 - .L_4)
	.align		4
.L_4:
        /*001c*/ 	.word	index@(_Z9invKernelPKfiPf)
        /*0020*/ 	.word	0x00000000


	//----- nvinfo : EIATTR_MIN_STACK_SIZE
	.align		4
.L_5:
        /*0024*/ 	.byte	0x04, 0x12
        /*0026*/ 	.short	(.L_7 - .L_6)
	.align		4
.L_6:
        /*0028*/ 	.word	index@(_Z9invKernelPKfiPf)
        /*002c*/ 	.word	0x00000000
.L_7:


//--------------------- .nv.compat                --------------------------
	.section	.nv.compat,"",@"SHT_CUDA_COMPAT_INFO"
	.align	4
        /*0000*/ 	.byte	0x02, 0x09, 0x00, 0x00, 0x02, 0x02, 0x01, 0x00, 0x02, 0x05, 0x05, 0x00, 0x03, 0x07, 0x01, 0x01
        /*0010*/ 	.byte	0x02, 0x03, 0x00, 0x00, 0x02, 0x06, 0x01, 0x00, 0x04, 0x0b, 0x08, 0x00, 0x09, 0x00, 0x00, 0x00
        /*0020*/ 	.byte	0x00, 0x00, 0x00, 0x00


//--------------------- .nv.info._Z9invKernelPKfiPf --------------------------
	.section	.nv.info._Z9invKernelPKfiPf,"",@"SHT_CUDA_INFO"
	.sectionflags	@""
	.align	4


	//----- nvinfo : EIATTR_CUDA_API_VERSION
	.align		4
        /*0000*/ 	.byte	0x04, 0x37
        /*0002*/ 	.short	(.L_9 - .L_8)
.L_8:
        /*0004*/ 	.word	0x00000082


	//----- nvinfo : EIATTR_KPARAM_INFO
	.align		4
.L_9:
        /*0008*/ 	.byte	0x04, 0x17
        /*000a*/ 	.short	(.L_11 - .L_10)
.L_10:
        /*000c*/ 	.word	0x00000000
        /*0010*/ 	.short	0x0002
        /*0012*/ 	.short	0x0010
        /*0014*/ 	.byte	0x00, 0xf5, 0x21, 0x00


	//----- nvinfo : EIATTR_KPARAM_INFO
	.align		4
.L_11:
        /*0018*/ 	.byte	0x04, 0x17
        /*001a*/ 	.short	(.L_13 - .L_12)
.L_12:
        /*001c*/ 	.word	0x00000000
        /*0020*/ 	.short	0x0001
        /*0022*/ 	.short	0x0008
        /*0024*/ 	.byte	0x00, 0xf0, 0x11, 0x00


	//----- nvinfo : EIATTR_KPARAM_INFO
	.align		4
.L_13:
        /*0028*/ 	.byte	0x04, 0x17
        /*002a*/ 	.short	(.L_15 - .L_14)
.L_14:
        /*002c*/ 	.word	0x00000000
        /*0030*/ 	.short	0x0000
        /*0032*/ 	.short	0x0000
        /*0034*/ 	.byte	0x00, 0xf5, 0x21, 0x00


	//----- nvinfo : EIATTR_SPARSE_MMA_MASK
	.align		4
.L_15:
        /*0038*/ 	.byte	0x03, 0x50
        /*003a*/ 	.short	0x0000


	//----- nvinfo : EIATTR_MAXREG_COUNT
	.align		4
        /*003c*/ 	.byte	0x03, 0x1b
        /*003e*/ 	.short	0x00ff


	//----- nvinfo : EIATTR_MERCURY_ISA_VERSION
	.align		4
        /*0040*/ 	.byte	0x03, 0x5f
        /*0042*/ 	.short	0x0101


	//----- nvinfo : EIATTR_VRC_CTA_INIT_COUNT
	.align		4
        /*0044*/ 	.byte	0x02, 0x4a
	.zero		1
	.zero		1


	//----- nvinfo : EIATTR_EXIT_INSTR_OFFSETS
	.align		4
        /*0048*/ 	.byte	0x04, 0x1c
        /*004a*/ 	.short	(.L_17 - .L_16)


	//   ....[0]....
.L_16:
        /*004c*/ 	.word	0x00000070


	//   ....[1]....
        /*0050*/ 	.word	0x000001c0


	//----- nvinfo : EIATTR_CRS_STACK_SIZE
	.align		4
.L_17:
        /*0054*/ 	.byte	0x04, 0x1e
        /*0056*/ 	.short	(.L_19 - .L_18)
.L_18:
        /*0058*/ 	.word	0x00000000


	//----- nvinfo : EIATTR_CBANK_PARAM_SIZE
	.align		4
.L_19:
        /*005c*/ 	.byte	0x03, 0x19
        /*005e*/ 	.short	0x0018


	//----- nvinfo : EIATTR_PARAM_CBANK
	.align		4
        /*0060*/ 	.byte	0x04, 0x0a
        /*0062*/ 	.short	(.L_21 - .L_20)
	.align		4
.L_20:
        /*0064*/ 	.word	index@(.nv.constant0._Z9invKernelPKfiPf)
        /*0068*/ 	.short	0x0380
        /*006a*/ 	.short	0x0018


	//----- nvinfo : EIATTR_SW_WAR
	.align		4
.L_21:
        /*006c*/ 	.byte	0x04, 0x36
        /*006e*/ 	.short	(.L_23 - .L_22)
.L_22:
        /*0070*/ 	.word	0x00000008
.L_23:


//--------------------- .nv.callgraph             --------------------------
	.section	.nv.callgraph,"",@"SHT_CUDA_CALLGRAPH"
	.align	4
	.sectionentsize	8
	.align		4
        /*0000*/ 	.word	0x00000000
	.align		4
        /*0004*/ 	.word	0xffffffff
	.align		4
        /*0008*/ 	.word	0x00000000
	.align		4
        /*000c*/ 	.word	0xfffffffe
	.align		4
        /*0010*/ 	.word	0x00000000
	.align		4
        /*0014*/ 	.word	0xfffffffd
	.align		4
        /*0018*/ 	.word	0x00000000
	.align		4
        /*001c*/ 	.word	0xfffffffc


//--------------------- .text._Z9invKernelPKfiPf  --------------------------
	.section	.text._Z9invKernelPKfiPf,"ax",@progbits
	.align	128
        .global         _Z9invKernelPKfiPf
        .type           _Z9invKernelPKfiPf,@function
        .size           _Z9invKernelPKfiPf,(.L_x_8 - _Z9invKernelPKfiPf)
        .other          _Z9invKernelPKfiPf,@"STO_CUDA_ENTRY STV_DEFAULT"
_Z9invKernelPKfiPf:
.text._Z9invKernelPKfiPf:
[----:B------:R-:W-:Y:S01]  /*0000*/  LDC R1, c[0x0][0x37c] ;  /* 0x0000df00ff017b82 */ /* 0x000fe20000000800 */
[----:B------:R-:W0:Y:S01]  /*0010*/  S2R R3, SR_CTAID.X ;  /* 0x0000000000037919 */ /* 0x000e220000002500 */
[----:B------:R-:W0:Y:S01]  /*0020*/  LDCU UR4, c[0x0][0x360] ;  /* 0x00006c00ff0477ac */ /* 0x000e220008000800 */
[----:B------:R-:W0:Y:S01]  /*0030*/  S2R R0, SR_TID.X ;  /* 0x0000000000007919 */ /* 0x000e220000002100 */
[----:B------:R-:W1:Y:S01]  /*0040*/  LDCU UR5, c[0x0][0x388] ;  /* 0x00007100ff0577ac */ /* 0x000e620008000800 */
[----:B0-----:R-:W-:-:S05]  /*0050*/  IMAD R3, R3, UR4, R0 ;  /* 0x0000000403037c24 */ /* 0x001fca000f8e0200 */
[----:B-1----:R-:W-:-:S13]  /*0060*/  ISETP.GE.AND P0, PT, R3, UR5, PT ;  /* 0x0000000503007c0c */ /* 0x002fda000bf06270 */
[----:B------:R-:W-:Y:S05]  /*0070*/  @P0 EXIT ;  /* 0x000000000000094d */ /* 0x000fea0003800000 */
[----:B------:R-:W0:Y:S01]  /*0080*/  LDC.64 R4, c[0x0][0x380] ;  /* 0x0000e000ff047b82 */ /* 0x000e220000000a00 */
[----:B------:R-:W1:Y:S01]  /*0090*/  LDCU.64 UR4, c[0x0][0x358] ;  /* 0x00006b00ff0477ac */ /* 0x000e620008000a00 */
[----:B0-----:R-:W-:-:S05]  /*00a0*/  IMAD.WIDE R4, R3, 0x4, R4 ;  /* 0x0000000403047825 */ /* 0x001fca00078e0204 */
[----:B-1----:R-:W2:Y:S01]  /*00b0*/  LDG.E R0, desc[UR4][R4.64] ;  /* 0x0000000404007981 */ /* 0x002ea2000c1e1900 */
[----:B------:R-:W-:Y:S01]  /*00c0*/  BSSY.RECONVERGENT B0, `(.L_x_0) ;  /* 0x000000c000007945 */ /* 0x000fe20003800200 */
[----:B--2---:R-:W-:-:S05]  /*00d0*/  VIADD R2, R0, 0x1800000 ;  /* 0x0180000000027836 */ /* 0x004fca0000000000 */
[----:B------:R-:W-:-:S04]  /*00e0*/  LOP3.LUT R2, R2, 0x7f800000, RZ, 0xc0, !PT ;  /* 0x7f80000002027812 */ /* 0x000fc800078ec0ff */
[----:B------:R-:W-:-:S13]  /*00f0*/  ISETP.GT.U32.AND P0, PT, R2, 0x1ffffff, PT ;  /* 0x01ffffff0200780c */ /* 0x000fda0003f04070 */
[----:B------:R-:W-:Y:S05]  /*0100*/  @P0 BRA `(.L_x_1) ;  /* 0x00000000000c0947 */ /* 0x000fea0003800000 */
[----:B------:R-:W-:-:S07]  /*0110*/  MOV R4, 0x130 ;  /* 0x0000013000047802 */ /* 0x000fce0000000f00 */
[----:B------:R-:W-:Y:S05]  /*0120*/  CALL.REL.NOINC `($__internal_0_$__cuda_sm20_rcp_rn_f32_slowpath) ;  /* 0x0000000000287944 */ /* 0x000fea0003c00000 */
[----:B------:R-:W-:Y:S05]  /*0130*/  BRA `(.L_x_2) ;  /* 0x0000000000107947 */ /* 0x000fea0003800000 */
.L_x_1:
[----:B------:R-:W0:Y:S02]  /*0140*/  MUFU.RCP R7, R0 ;  /* 0x0000000000077308 */ /* 0x000e240000001000 */
[----:B0-----:R-:W-:-:S04]  /*0150*/  FFMA R2, R0, R7, -1 ;  /* 0xbf80000000027423 */ /* 0x001fc80000000007 */
[----:B------:R-:W-:-:S04]  /*0160*/  FADD.FTZ R2, -R2, -RZ ;  /* 0x800000ff02027221 */ /* 0x000fc80000010100 */
[----:B------:R-:W-:-:S07]  /*0170*/  FFMA R7, R7, R2, R7 ;  /* 0x0000000207077223 */ /* 0x000fce0000000007 */
.L_x_2:
[----:B------:R-:W-:Y:S05]  /*0180*/  BSYNC.RECONVERGENT B0 ;  /* 0x0000000000007941 */ /* 0x000fea0003800200 */
.L_x_0:
[----:B------:R-:W0:Y:S02]  /*0190*/  LDC.64 R4, c[0x0][0x390] ;  /* 0x0000e400ff047b82 */ /* 0x000e240000000a00 */
[----:B0-----:R-:W-:-:S05]  /*01a0*/  IMAD.WIDE R2, R3, 0x4, R4 ;  /* 0x0000000403027825 */ /* 0x001fca00078e0204 */
[----:B------:R-:W-:Y:S01]  /*01b0*/  STG.E desc[UR4][R2.64], R7 ;  /* 0x0000000702007986 */ /* 0x000fe2000c101904 */
[----:B------:R-:W-:Y:S05]  /*01c0*/  EXIT ;  /* 0x000000000000794d */ /* 0x000fea0003800000 */
        .weak           $__internal_0_$__cuda_sm20_rcp_rn_f32_slowpath
        .type           $__internal_0_$__cuda_sm20_rcp_rn_f32_slowpath,@function
        .size           $__internal_0_$__cuda_sm20_rcp_rn_f32_slowpath,(.L_x_8 - $__internal_0_$__cuda_sm20_rcp_rn_f32_slowpath)
$__internal_0_$__cuda_sm20_rcp_rn_f32_slowpath:
[----:B------:R-:W-:Y:S01]  /*01d0*/  IMAD.SHL.U32 R2, R0, 0x2, RZ ;  /* 0x0000000200027824 */ /* 0x000fe200078e00ff */
[----:B------:R-:W-:Y:S04]  /*01e0*/  BSSY.RECONVERGENT B1, `(.L_x_3) ;  /* 0x0000030000017945 */ /* 0x000fe80003800200 */
[----:B------:R-:W-:-:S04]  /*01f0*/  SHF.R.U32.HI R2, RZ, 0x18, R2 ;  /* 0x00000018ff027819 */ /* 0x000fc80000011602 */
[----:B------:R-:W-:-:S13]  /*0200*/  ISETP.NE.U32.AND P0, PT, R2, RZ, PT ;  /* 0x000000ff0200720c */ /* 0x000fda0003f05070 */
[----:B------:R-:W-:Y:S05]  /*0210*/  @P0 BRA `(.L_x_4) ;  /* 0x0000000000280947 */ /* 0x000fea0003800000 */
[----:B------:R-:W-:-:S05]  /*0220*/  IMAD.SHL.U32 R2, R0, 0x2, RZ ;  /* 0x0000000200027824 */ /* 0x000fca00078e00ff */
[----:B------:R-:W-:-:S13]  /*0230*/  ISETP.NE.AND P0, PT, R2, RZ, PT ;  /* 0x000000ff0200720c */ /* 0x000fda0003f05270 */
[----:B------:R-:W-:Y:S01]  /*0240*/  @P0 FFMA R6, R0, 1.84467440737095516160e+19, RZ ;  /* 0x5f80000000060823 */ /* 0x000fe200000000ff */
[----:B------:R-:W-:Y:S08]  /*0250*/  @!P0 MUFU.RCP R5, R0 ;  /* 0x0000000000058308 */ /* 0x000ff00000001000 */
[----:B------:R-:W0:Y:S02]  /*0260*/  @P0 MUFU.RCP R7, R6 ;  /* 0x0000000600070308 */ /* 0x000e240000001000 */
[----:B0-----:R-:W-:-:S04]  /*0270*/  @P0 FFMA R2, R6, R7, -1 ;  /* 0xbf80000006020423 */ /* 0x001fc80000000007 */
[----:B------:R-:W-:-:S04]  /*0280*/  @P0 FADD.FTZ R2, -R2, -RZ ;  /* 0x800000ff02020221 */ /* 0x000fc80000010100 */
[----:B------:R-:W-:-:S04]  /*0290*/  @P0 FFMA R2, R7, R2, R7 ;  /* 0x0000000207020223 */ /* 0x000fc80000000007 */
[----:B------:R-:W-:Y:S01]  /*02a0*/  @P0 FFMA R5, R2, 1.84467440737095516160e+19, RZ ;  /* 0x5f80000002050823 */ /* 0x000fe200000000ff */
[----:B------:R-:W-:Y:S06]  /*02b0*/  BRA `(.L_x_5) ;  /* 0x0000000000887947 */ /* 0x000fec0003800000 */
.L_x_4:
[----:B------:R-:W-:-:S05]  /*02c0*/  VIADD R5, R2, 0xffffff03 ;  /* 0xffffff0302057836 */ /* 0x000fca0000000000 */
[----:B------:R-:W-:-:S13]  /*02d0*/  ISETP.GT.U32.AND P0, PT, R5, 0x1, PT ;  /* 0x000000010500780c */ /* 0x000fda0003f04070 */
[----:B------:R-:W-:Y:S05]  /*02e0*/  @P0 BRA `(.L_x_6) ;  /* 0x0000000000780947 */ /* 0x000fea0003800000 */
[----:B------:R-:W-:Y:S01]  /*02f0*/  LOP3.LUT R6, R0, 0x7fffff, RZ, 0xc0, !PT ;  /* 0x007fffff00067812 */ /* 0x000fe200078ec0ff */
[----:B------:R-:W-:-:S03]  /*0300*/  IMAD.MOV.U32 R10, RZ, RZ, 0x3 ;  /* 0x00000003ff0a7424 */ /* 0x000fc600078e00ff */
[----:B------:R-:W-:Y:S02]  /*0310*/  LOP3.LUT R6, R6, 0x3f800000, RZ, 0xfc, !PT ;  /* 0x3f80000006067812 */ /* 0x000fe400078efcff */
[----:B------:R-:W-:Y:S02]  /*0320*/  SHF.L.U32 R11, R10, R5, RZ ;  /* 0x000000050a0b7219 */ /* 0x000fe400000006ff */
[----:B------:R-:W0:Y:S02]  /*0330*/  MUFU.RCP R7, R6 ;  /* 0x0000000600077308 */ /* 0x000e240000001000 */
[----:B0-----:R-:W-:-:S04]  /*0340*/  FFMA R8, R6, R7, -1 ;  /* 0xbf80000006087423 */ /* 0x001fc80000000007 */
[----:B------:R-:W-:-:S04]  /*0350*/  FADD.FTZ R8, -R8, -RZ ;  /* 0x800000ff08087221 */ /* 0x000fc80000010100 */
[CCC-:B------:R-:W-:Y:S01]  /*0360*/  FFMA.RM R9, R7.reuse, R8.reuse, R7.reuse ;  /* 0x0000000807097223 */ /* 0x1c0fe20000004007 */
[----:B------:R-:W-:-:S04]  /*0370*/  FFMA.RP R8, R7, R8, R7 ;  /* 0x0000000807087223 */ /* 0x000fc80000008007 */
[C---:B------:R-:W-:Y:S02]  /*0380*/  LOP3.LUT R7, R9.reuse, 0x7fffff, RZ, 0xc0, !PT ;  /* 0x007fffff09077812 */ /* 0x040fe400078ec0ff */
[----:B------:R-:W-:Y:S02]  /*0390*/  FSETP.NEU.FTZ.AND P0, PT, R9, R8, PT ;  /* 0x000000080900720b */ /* 0x000fe40003f1d000 */
[----:B------:R-:W-:Y:S02]  /*03a0*/  LOP3.LUT R8, R7, 0x800000, RZ, 0xfc, !PT ;  /* 0x0080000007087812 */ /* 0x000fe400078efcff */
[----:B------:R-:W-:Y:S02]  /*03b0*/  SEL R7, RZ, 0xffffffff, !P0 ;  /* 0xffffffffff077807 */ /* 0x000fe40004000000 */
[----:B------:R-:W-:-:S03]  /*03c0*/  LOP3.LUT R6, R11, R8, RZ, 0xc0, !PT ;  /* 0x000000080b067212 */ /* 0x000fc600078ec0ff */
[----:B------:R-:W-:Y:S01]  /*03d0*/  IMAD.MOV R7, RZ, RZ, -R7 ;  /* 0x000000ffff077224 */ /* 0x000fe200078e0a07 */
[----:B------:R-:W-:-:S04]  /*03e0*/  SHF.R.U32.HI R6, RZ, R5, R6 ;  /* 0x00000005ff067219 */ /* 0x000fc80000011606 */
[----:B------:R-:W-:Y:S02]  /*03f0*/  LOP3.LUT P1, RZ, R7, R5, R8, 0xf8, !PT ;  /* 0x0000000507ff7212 */ /* 0x000fe4000782f808 */
[C---:B------:R-:W-:Y:S02]  /*0400*/  LOP3.LUT P0, RZ, R6.reuse, 0x1, RZ, 0xc0, !PT ;  /* 0x0000000106ff7812 */ /* 0x040fe4000780c0ff */
[----:B------:R-:W-:-:S04]  /*0410*/  LOP3.LUT P2, RZ, R6, 0x2, RZ, 0xc0, !PT ;  /* 0x0000000206ff7812 */ /* 0x000fc8000784c0ff */
[----:B------:R-:W-:Y:S02]  /*0420*/  PLOP3.LUT P0, PT, P0, P1, P2, 0xe0, 0x0 ;  /* 0x000000000000781c */ /* 0x000fe40000703c20 */
[----:B------:R-:W-:Y:S02]  /*0430*/  LOP3.LUT P1, RZ, R0, 0x7fffff, RZ, 0xc0, !PT ;  /* 0x007fffff00ff7812 */ /* 0x000fe4000782c0ff */
[----:B------:R-:W-:-:S04]  /*0440*/  SEL R5, RZ, 0x1, !P0 ;  /* 0x00000001ff057807 */ /* 0x000fc80004000000 */
[----:B------:R-:W-:-:S04]  /*0450*/  IADD3 R5, PT, PT, -R5, RZ, RZ ;  /* 0x000000ff05057210 */ /* 0x000fc80007ffe1ff */
[----:B------:R-:W-:Y:S01]  /*0460*/  ISETP.GE.AND P0, PT, R5, RZ, PT ;  /* 0x000000ff0500720c */ /* 0x000fe20003f06270 */
[----:B------:R-:W-:-:S05]  /*0470*/  VIADD R5, R2, 0xffffff04 ;  /* 0xffffff0402057836 */ /* 0x000fca0000000000 */
[----:B------:R-:W-:-:S07]  /*0480*/  SHF.R.U32.HI R5, RZ, R5, R8 ;  /* 0x00000005ff057219 */ /* 0x000fce0000011608 */
[----:B------:R-:W-:-:S04]  /*0490*/  @!P0 VIADD R5, R5, 0x1 ;  /* 0x0000000105058836 */ /* 0x000fc80000000000 */
[----:B------:R-:W-:-:S05]  /*04a0*/  @!P1 IMAD.SHL.U32 R5, R5, 0x2, RZ ;  /* 0x0000000205059824 */ /* 0x000fca00078e00ff */
[----:B------:R-:W-:Y:S01]  /*04b0*/  LOP3.LUT R5, R5, 0x80000000, R0, 0xf8, !PT ;  /* 0x8000000005057812 */ /* 0x000fe200078ef800 */
[----:B------:R-:W-:Y:S06]  /*04c0*/  BRA `(.L_x_5) ;  /* 0x0000000000047947 */ /* 0x000fec0003800000 */
.L_x_6:
[----:B------:R0:W1:Y:S02]  /*04d0*/  MUFU.RCP R5, R0 ;  /* 0x0000000000057308 */ /* 0x0000640000001000 */
.L_x_5:
[----:B------:R-:W-:Y:S05]  /*04e0*/  BSYNC.RECONVERGENT B1 ;  /* 0x0000000000017941 */ /* 0x000fea0003800200 */
.L_x_3:
[----:B-1----:R-:W-:Y:S01]  /*04f0*/  MOV R7, R5 ;  /* 0x0000000500077202 */ /* 0x002fe20000000f00 */
[----:B------:R-:W-:-:S04]  /*0500*/  IMAD.MOV.U32 R5, RZ, RZ, 0x0 ;  /* 0x00000000ff057424 */ /* 0x000fc800078e00ff */
[----:B0-----:R-:W-:Y:S05]  /*0510*/  RET.REL.NODEC R4 `(_Z9invKernelPKfiPf) ;  /* 0xfffffff804b87950 */ /* 0x001fea0003c3ffff */
.L_x_7:
[----:B------:R-:W-:-:S00]  /*0520*/  BRA `(.L_x_7) ;  /* 0xfffffffc00fc7947 */ /* 0x000fc0000383ffff */
[----:B------:R-:W-:-:S00]  /*0530*/  NOP ;  /* 0x0000000000007918 */ /* 0x000fc00000000000 */
        /* <DEDUP_REMOVED lines=12> */
.L_x_8:


//--------------------- .nv.shared.reserved.0     --------------------------
	.section	.nv.shared.reserved.0,"aw",@nobits
	.weak		__nv_reservedSMEM_offset_0_alias
	.size		__nv_reservedSMEM_offset_0_alias, 0, 64
	.other		__nv_reservedSMEM_offset_0_alias,@"STO_CUDA_RESERVED_SHARED STV_DEFAULT"
__nv_reservedSMEM_offset_0_alias:
	.zero		0
	.zero		64


//--------------------- .nv.constant0._Z9invKernelPKfiPf --------------------------
	.section	.nv.constant0._Z9invKernelPKfiPf,"a",@progbits
	.sectionflags	@""
	.align	4
.nv.constant0._Z9invKernelPKfiPf:
	.zero		920


//--------------------- SYMBOLS --------------------------

	.type		.nv.reservedSmem.offset0,@object
	.size		.nv.reservedSmem.offset0,0x4
